//
// Generated by NVIDIA NVVM Compiler
//
// Compiler Build ID: CL-36424714
// Cuda compilation tools, release 13.0, V13.0.88
// Based on NVVM 20.0.0
//

.version 9.0
.target sm_100
.address_size 64

	// .globl	_Z9test_mainPt

.visible .entry _Z9test_mainPt(
	.param .u64 .ptr .align 1 _Z9test_mainPt_param_0
)
{
	.reg .b16 	%rs<5>;
	.reg .b32 	%r<5>;
	.reg .b64 	%rd<3>;

	ld.param.u64 	%rd1, [_Z9test_mainPt_param_0];
	cvta.to.global.u64 	%rd2, %rd1;
	mov.b16 	%rs2, -1;
	// begin inline asm
	cvt.rn.f16x2.e4m3x2  %r1, %rs2;
	// end inline asm
	// begin inline asm
	cvt.rn.f16x2.e5m2x2  %r2, %rs2;
	// end inline asm
	mov.b16 	%rs3, -772;
	// begin inline asm
	cvt.rn.f16x2.e5m2x2  %r3, %rs3;
	// end inline asm
	mov.b16 	%rs4, 31868;
	// begin inline asm
	cvt.rn.f16x2.e5m2x2  %r4, %rs4;
	// end inline asm
	st.global.u16 	[%rd2], %r1;
	st.global.u16 	[%rd2+2], %r2;
	st.global.u16 	[%rd2+4], %r3;
	st.global.u16 	[%rd2+6], %r4;
	ret;

}


// ===== COMPILED SASS (sm_100) =====

	.target	sm_100

	.elftype	@"ET_EXEC"


//--------------------- .note.nv.tkinfo           --------------------------
	.section	.note.nv.tkinfo,"",@"SHT_NOTE"
	.sectionflags	@"SHF_NOTE_NV_TKINFO"
	.tkinfo
        /*0018*/ 	.word	0x00000002
        /*0030*/ 	.string	""
        /*0030*/ 	.string	"ptxas"
        /*0030*/ 	.string	"Cuda compilation tools, release 13.0, V13.0.88"
        /*0030*/ 	.string	"Build cuda_13.0.r13.0/compiler.36424714_0"
        /*0030*/ 	.string	"-arch sm_100 -m 64 "



//--------------------- .note.nv.cuinfo           --------------------------
	.section	.note.nv.cuinfo,"",@"SHT_NOTE"
	.sectionflags	@"SHF_NOTE_NV_CUINFO"
        /*0018*/ 	.short	0x0002
        /*001a*/ 	.short	0x0064
        /*001c*/ 	.short	0x0082
	.zero		2


//--------------------- .nv.info                  --------------------------
	.section	.nv.info,"",@"SHT_CUDA_INFO"
	.align	4


	//----- nvinfo : EIATTR_REGCOUNT
	.align		4
        /*0000*/ 	.byte	0x04, 0x2f
        /*0002*/ 	.short	(.L_1 - .L_0)
	.align		4
.L_0:
        /*0004*/ 	.word	index@(_Z9test_mainPt)
        /*0008*/ 	.word	0x00000009


	//----- nvinfo : EIATTR_FRAME_SIZE
	.align		4
.L_1:
        /*000c*/ 	.byte	0x04, 0x11
        /*000e*/ 	.short	(.L_3 - .L_2)
	.align		4
.L_2:
        /*0010*/ 	.word	index@(_Z9test_mainPt)
        /*0014*/ 	.word	0x00000000


	//----- nvinfo : EIATTR_MIN_STACK_SIZE
	.align		4
.L_3:
        /*0018*/ 	.byte	0x04, 0x12
        /*001a*/ 	.short	(.L_5 - .L_4)
	.align		4
.L_4:
        /*001c*/ 	.word	index@(_Z9test_mainPt)
        /*0020*/ 	.word	0x00000000
.L_5:


//--------------------- .nv.compat                --------------------------
	.section	.nv.compat,"",@"SHT_CUDA_COMPAT_INFO"
	.align	4
        /*0000*/ 	.byte	0x02, 0x09, 0x00, 0x00, 0x02, 0x02, 0x02, 0x00, 0x02, 0x05, 0x05, 0x00, 0x03, 0x07, 0x01, 0x01
        /*0010*/ 	.byte	0x02, 0x03, 0x00, 0x00, 0x02, 0x06, 0x01, 0x00, 0x04, 0x0b, 0x08, 0x00, 0x09, 0x00, 0x00, 0x00
        /*0020*/ 	.byte	0x00, 0x00, 0x00, 0x00


//--------------------- .nv.info._Z9test_mainPt   --------------------------
	.section	.nv.info._Z9test_mainPt,"",@"SHT_CUDA_INFO"
	.sectionflags	@""
	.align	4


	//----- nvinfo : EIATTR_CUDA_API_VERSION
	.align		4
        /*0000*/ 	.byte	0x04, 0x37
        /*0002*/ 	.short	(.L_7 - .L_6)
.L_6:
        /*0004*/ 	.word	0x00000082


	//----- nvinfo : EIATTR_KPARAM_INFO
	.align		4
.L_7:
        /*0008*/ 	.byte	0x04, 0x17
        /*000a*/ 	.short	(.L_9 - .L_8)
.L_8:
        /*000c*/ 	.word	0x00000000
        /*0010*/ 	.short	0x0000
        /*0012*/ 	.short	0x0000
        /*0014*/ 	.byte	0x00, 0xf5, 0x21, 0x00


	//----- nvinfo : EIATTR_SPARSE_MMA_MASK
	.align		4
.L_9:
        /*0018*/ 	.byte	0x03, 0x50
        /*001a*/ 	.short	0x0000


	//----- nvinfo : EIATTR_MAXREG_COUNT
	.align		4
        /*001c*/ 	.byte	0x03, 0x1b
        /*001e*/ 	.short	0x00ff


	//----- nvinfo : EIATTR_MERCURY_ISA_VERSION
	.align		4
        /*0020*/ 	.byte	0x03, 0x5f
        /*0022*/ 	.short	0x0101


	//----- nvinfo : EIATTR_VRC_CTA_INIT_COUNT
	.align		4
        /*0024*/ 	.byte	0x02, 0x4a
	.zero		1
	.zero		1


	//----- nvinfo : EIATTR_EXIT_INSTR_OFFSETS
	.align		4
        /*0028*/ 	.byte	0x04, 0x1c
        /*002a*/ 	.short	(.L_11 - .L_10)


	//   ....[0]....
.L_10:
        /*002c*/ 	.word	0x000000b0


	//----- nvinfo : EIATTR_CBANK_PARAM_SIZE
	.align		4
.L_11:
        /*0030*/ 	.byte	0x03, 0x19
        /*0032*/ 	.short	0x0008


	//----- nvinfo : EIATTR_PARAM_CBANK
	.align		4
        /*0034*/ 	.byte	0x04, 0x0a
        /*0036*/ 	.short	(.L_13 - .L_12)
	.align		4
.L_12:
        /*0038*/ 	.word	index@(.nv.constant0._Z9test_mainPt)
        /*003c*/ 	.short	0x0380
        /*003e*/ 	.short	0x0008


	//----- nvinfo : EIATTR_SW_WAR
	.align		4
.L_13:
        /*0040*/ 	.byte	0x04, 0x36
        /*0042*/ 	.short	(.L_15 - .L_14)
.L_14:
        /*0044*/ 	.word	0x00000008
.L_15:


//--------------------- .nv.callgraph             --------------------------
	.section	.nv.callgraph,"",@"SHT_CUDA_CALLGRAPH"
	.align	4
	.sectionentsize	8
	.align		4
        /*0000*/ 	.word	0x00000000
	.align		4
        /*0004*/ 	.word	0xffffffff
	.align		4
        /*0008*/ 	.word	0x00000000
	.align		4
        /*000c*/ 	.word	0xfffffffe
	.align		4
        /*0010*/ 	.word	0x00000000
	.align		4
        /*0014*/ 	.word	0xfffffffd
	.align		4
        /*0018*/ 	.word	0x00000000
	.align		4
        /*001c*/ 	.word	0xfffffffc


//--------------------- .text._Z9test_mainPt      --------------------------
	.section	.text._Z9test_mainPt,"ax",@progbits
	.align	128
        .global         _Z9test_mainPt
        .type           _Z9test_mainPt,@function
        .size           _Z9test_mainPt,(.L_x_1 - _Z9test_mainPt)
        .other          _Z9test_mainPt,@"STO_CUDA_ENTRY STV_DEFAULT"
_Z9test_mainPt:
.text._Z9test_mainPt:
[----:B------:R-:W-:Y:S08]  /*0000*/  LDC R1, c[0x0][0x37c] ;  /* 0x0000df00ff017b82 */ /* 0x000ff00000000800 */
[----:B------:R-:W0:Y:S01]  /*0010*/  LDC.64 R2, c[0x0][0x380] ;  /* 0x0000e000ff027b82 */ /* 0x000e220000000a00 */
[----:B------:R-:W0:Y:S01]  /*0020*/  LDCU.64 UR4, c[0x0][0x358] ;  /* 0x00006b00ff0477ac */ /* 0x000e220008000a00 */
[----:B------:R-:W-:-:S02]  /*0030*/  F2FP.F16.E4M3.UNPACK_B R0, 9.1834094859526886743e-41 ;  /* 0x0000ffffff00783e */ /* 0x000fc400020006ff */
[----:B------:R-:W-:Y:S02]  /*0040*/  F2FP.F16.E5M2.UNPACK_B R4, 9.1834094859526886743e-41 ;  /* 0x0000ffffff04783e */ /* 0x000fe400020004ff */
[----:B------:R-:W-:Y:S02]  /*0050*/  F2FP.F16.E5M2.UNPACK_B R5, 9.0753693743532452781e-41 ;  /* 0x0000fcfcff05783e */ /* 0x000fe400020004ff */
[----:B------:R-:W-:Y:S01]  /*0060*/  F2FP.F16.E5M2.UNPACK_B R6, 4.4656579461103270416e-41 ;  /* 0x00007c7cff06783e */ /* 0x000fe200020004ff */
[----:B0-----:R-:W-:Y:S04]  /*0070*/  STG.E.U16 desc[UR4][R2.64], R0 ;  /* 0x0000000002007986 */ /* 0x001fe8000c101504 */
[----:B------:R-:W-:Y:S04]  /*0080*/  STG.E.U16 desc[UR4][R2.64+0x2], R4 ;  /* 0x0000020402007986 */ /* 0x000fe8000c101504 */
[----:B------:R-:W-:Y:S04]  /*0090*/  STG.E.U16 desc[UR4][R2.64+0x4], R5 ;  /* 0x0000040502007986 */ /* 0x000fe8000c101504 */
[----:B------:R-:W-:Y:S01]  /*00a0*/  STG.E.U16 desc[UR4][R2.64+0x6], R6 ;  /* 0x0000060602007986 */ /* 0x000fe2000c101504 */
[----:B------:R-:W-:Y:S05]  /*00b0*/  EXIT ;  /* 0x000000000000794d */ /* 0x000fea0003800000 */
.L_x_0:
[----:B------:R-:W-:-:S00]  /*00c0*/  BRA `(.L_x_0) ;  /* 0xfffffffc00fc7947 */ /* 0x000fc0000383ffff */
[----:B------:R-:W-:-:S00]  /*00d0*/  NOP ;  /* 0x0000000000007918 */ /* 0x000fc00000000000 */
        /* <DEDUP_REMOVED lines=10> */
.L_x_1:


//--------------------- .nv.shared.reserved.0     --------------------------
	.section	.nv.shared.reserved.0,"aw",@nobits
	.weak		__nv_reservedSMEM_offset_0_alias
	.size		__nv_reservedSMEM_offset_0_alias, 0, 64
	.other		__nv_reservedSMEM_offset_0_alias,@"STO_CUDA_RESERVED_SHARED STV_DEFAULT"
__nv_reservedSMEM_offset_0_alias:
	.zero		0
	.zero		64


//--------------------- .nv.constant0._Z9test_mainPt --------------------------
	.section	.nv.constant0._Z9test_mainPt,"a",@progbits
	.sectionflags	@""
	.align	4
.nv.constant0._Z9test_mainPt:
	.zero		904


//--------------------- SYMBOLS --------------------------

	.type		.nv.reservedSmem.offset0,@object
	.size		.nv.reservedSmem.offset0,0x4
